	.headerflags	@"EF_CUDA_TEXMODE_UNIFIED EF_CUDA_64BIT_ADDRESS EF_CUDA_ACCELERATORS EF_CUDA_SM90 EF_CUDA_VIRTUAL_SM(EF_CUDA_SM90)"
	.elftype	@"ET_EXEC"


//--------------------- .nv.info                  --------------------------
	.section	.nv.info,"",@"SHT_CUDA_INFO"
	.align	4


	//----- nvinfo : EIATTR_REGCOUNT
	.align		4
        /*0000*/ 	.byte	0x04, 0x2f
        /*0002*/ 	.short	(.L_3 - .L_2)
	.align		4
.L_2:
        /*0004*/ 	.word	index@(triton_poi_fused__native_batch_norm_legit_no_training_relu_27)
        /*0008*/ 	.word	0x00000020


	//----- nvinfo : EIATTR_MIN_STACK_SIZE
	.align		4
.L_3:
        /*000c*/ 	.byte	0x04, 0x12
        /*000e*/ 	.short	(.L_5 - .L_4)
	.align		4
.L_4:
        /*0010*/ 	.word	index@(triton_poi_fused__native_batch_norm_legit_no_training_relu_27)
        /*0014*/ 	.word	0x00000000


	//----- nvinfo : EIATTR_FRAME_SIZE
	.align		4
.L_5:
        /*0018*/ 	.byte	0x04, 0x11
        /*001a*/ 	.short	(.L_7 - .L_6)
	.align		4
.L_6:
        /*001c*/ 	.word	index@(triton_poi_fused__native_batch_norm_legit_no_training_relu_27)
        /*0020*/ 	.word	0x00000000


	//----- nvinfo : EIATTR_MIN_STACK_SIZE
	.align		4
.L_7:
        /*0024*/ 	.byte	0x04, 0x12
        /*0026*/ 	.short	(.L_9 - .L_8)
	.align		4
.L_8:
        /*0028*/ 	.word	index@(triton_poi_fused__native_batch_norm_legit_no_training_relu_27)
        /*002c*/ 	.word	0x00000000
.L_9:


//--------------------- .nv.info.triton_poi_fused__native_batch_norm_legit_no_training_relu_27 --------------------------
	.section	.nv.info.triton_poi_fused__native_batch_norm_legit_no_training_relu_27,"",@"SHT_CUDA_INFO"
	.sectionflags	@""
	.align	4


	//----- nvinfo : EIATTR_CUDA_API_VERSION
	.align		4
        /*0000*/ 	.byte	0x04, 0x37
        /*0002*/ 	.short	(.L_11 - .L_10)
.L_10:
        /*0004*/ 	.word	0x0000007c


	//----- nvinfo : EIATTR_KPARAM_INFO
	.align		4
.L_11:
        /*0008*/ 	.byte	0x04, 0x17
        /*000a*/ 	.short	(.L_13 - .L_12)
.L_12:
        /*000c*/ 	.word	0x00000000
        /*0010*/ 	.short	0x0007
        /*0012*/ 	.short	0x0034
        /*0014*/ 	.byte	0x00, 0xf0, 0x11, 0x00


	//----- nvinfo : EIATTR_KPARAM_INFO
	.align		4
.L_13:
        /*0018*/ 	.byte	0x04, 0x17
        /*001a*/ 	.short	(.L_15 - .L_14)
.L_14:
        /*001c*/ 	.word	0x00000000
        /*0020*/ 	.short	0x0006
        /*0022*/ 	.short	0x0030
        /*0024*/ 	.byte	0x00, 0xf0, 0x11, 0x00


	//----- nvinfo : EIATTR_KPARAM_INFO
	.align		4
.L_15:
        /*0028*/ 	.byte	0x04, 0x17
        /*002a*/ 	.short	(.L_17 - .L_16)
.L_16:
        /*002c*/ 	.word	0x00000000
        /*0030*/ 	.short	0x0005
        /*0032*/ 	.short	0x0028
        /*0034*/ 	.byte	0x00, 0xf4, 0x21, 0x00


	//----- nvinfo : EIATTR_KPARAM_INFO
	.align		4
.L_17:
        /*0038*/ 	.byte	0x04, 0x17
        /*003a*/ 	.short	(.L_19 - .L_18)
.L_18:
        /*003c*/ 	.word	0x00000000
        /*0040*/ 	.short	0x0004
        /*0042*/ 	.short	0x0020
        /*0044*/ 	.byte	0x00, 0xf4, 0x21, 0x00


	//----- nvinfo : EIATTR_KPARAM_INFO
	.align		4
.L_19:
        /*0048*/ 	.byte	0x04, 0x17
        /*004a*/ 	.short	(.L_21 - .L_20)
.L_20:
        /*004c*/ 	.word	0x00000000
        /*0050*/ 	.short	0x0003
        /*0052*/ 	.short	0x0018
        /*0054*/ 	.byte	0x00, 0xf4, 0x21, 0x00


	//----- nvinfo : EIATTR_KPARAM_INFO
	.align		4
.L_21:
        /*0058*/ 	.byte	0x04, 0x17
        /*005a*/ 	.short	(.L_23 - .L_22)
.L_22:
        /*005c*/ 	.word	0x00000000
        /*0060*/ 	.short	0x0002
        /*0062*/ 	.short	0x0010
        /*0064*/ 	.byte	0x00, 0xf4, 0x21, 0x00


	//----- nvinfo : EIATTR_KPARAM_INFO
	.align		4
.L_23:
        /*0068*/ 	.byte	0x04, 0x17
        /*006a*/ 	.short	(.L_25 - .L_24)
.L_24:
        /*006c*/ 	.word	0x00000000
        /*0070*/ 	.short	0x0001
        /*0072*/ 	.short	0x0008
        /*0074*/ 	.byte	0x00, 0xf4, 0x21, 0x00


	//----- nvinfo : EIATTR_KPARAM_INFO
	.align		4
.L_25:
        /*0078*/ 	.byte	0x04, 0x17
        /*007a*/ 	.short	(.L_27 - .L_26)
.L_26:
        /*007c*/ 	.word	0x00000000
        /*0080*/ 	.short	0x0000
        /*0082*/ 	.short	0x0000
        /*0084*/ 	.byte	0x00, 0xf4, 0x21, 0x00


	//----- nvinfo : EIATTR_SPARSE_MMA_MASK
	.align		4
.L_27:
        /*0088*/ 	.byte	0x03, 0x50
        /*008a*/ 	.short	0x0000


	//----- nvinfo : EIATTR_MAXREG_COUNT
	.align		4
        /*008c*/ 	.byte	0x03, 0x1b
        /*008e*/ 	.short	0x00ff


	//----- nvinfo : EIATTR_EXIT_INSTR_OFFSETS
	.align		4
        /*0090*/ 	.byte	0x04, 0x1c
        /*0092*/ 	.short	(.L_29 - .L_28)


	//   ....[0]....
.L_28:
        /*0094*/ 	.word	0x000010e0


	//   ....[1]....
        /*0098*/ 	.word	0x00001180


	//----- nvinfo : EIATTR_REQNTID
	.align		4
.L_29:
        /*009c*/ 	.byte	0x04, 0x10
        /*009e*/ 	.short	(.L_31 - .L_30)
.L_30:
        /*00a0*/ 	.word	0x00000080
        /*00a4*/ 	.word	0x00000001
        /*00a8*/ 	.word	0x00000001


	//----- nvinfo : EIATTR_CBANK_PARAM_SIZE
	.align		4
.L_31:
        /*00ac*/ 	.byte	0x03, 0x19
        /*00ae*/ 	.short	0x0038


	//----- nvinfo : EIATTR_PARAM_CBANK
	.align		4
        /*00b0*/ 	.byte	0x04, 0x0a
        /*00b2*/ 	.short	(.L_33 - .L_32)
	.align		4
.L_32:
        /*00b4*/ 	.word	index@(.nv.constant0.triton_poi_fused__native_batch_norm_legit_no_training_relu_27)
        /*00b8*/ 	.short	0x0210
        /*00ba*/ 	.short	0x0038


	//----- nvinfo : EIATTR_SW_WAR
	.align		4
.L_33:
        /*00bc*/ 	.byte	0x04, 0x36
        /*00be*/ 	.short	(.L_35 - .L_34)
.L_34:
        /*00c0*/ 	.word	0x00000008
.L_35:


//--------------------- .nv.callgraph             --------------------------
	.section	.nv.callgraph,"",@"SHT_CUDA_CALLGRAPH"
	.align	4
	.sectionentsize	8
	.align		4
        /*0000*/ 	.word	0x00000000
	.align		4
        /*0004*/ 	.word	0xffffffff
	.align		4
        /*0008*/ 	.word	0x00000000
	.align		4
        /*000c*/ 	.word	0xfffffffe
	.align		4
        /*0010*/ 	.word	0x00000000
	.align		4
        /*0014*/ 	.word	0xfffffffd
	.align		4
        /*0018*/ 	.word	0x00000000
	.align		4
        /*001c*/ 	.word	0xfffffffc


//--------------------- .nv.constant4             --------------------------
	.section	.nv.constant4,"a",@progbits
	.align	8
	.align		8
.nv.constant4:
        /*0000*/ 	.dword	_$_str
	.align		8
        /*0008*/ 	.dword	_$_str_$_2


//--------------------- .text.triton_poi_fused__native_batch_norm_legit_no_training_relu_27 --------------------------
	.section	.text.triton_poi_fused__native_batch_norm_legit_no_training_relu_27,"ax",@progbits
	.sectionflags	@"SHF_BARRIERS=1"
	.align	128
        .global         triton_poi_fused__native_batch_norm_legit_no_training_relu_27
        .type           triton_poi_fused__native_batch_norm_legit_no_training_relu_27,@function
        .size           triton_poi_fused__native_batch_norm_legit_no_training_relu_27,(.L_x_1 - triton_poi_fused__native_batch_norm_legit_no_training_relu_27)
        .other          triton_poi_fused__native_batch_norm_legit_no_training_relu_27,@"STO_CUDA_ENTRY STV_DEFAULT"
triton_poi_fused__native_batch_norm_legit_no_training_relu_27:
.text.triton_poi_fused__native_batch_norm_legit_no_training_relu_27:
[----:B------:R-:W0:Y:S01]  /*0000*/  LDC R1, c[0x0][0x28] ;  /* 0x00000a00ff017b82 */ /* 0x000e220000000800 */
[----:B------:R-:W1:Y:S07]  /*0010*/  S2R R2, SR_CTAID.Y ;  /* 0x0000000000027919 */ /* 0x000e6e0000002600 */
[----:B------:R-:W2:Y:S01]  /*0020*/  LDC.64 R10, c[0x0][0x220] ;  /* 0x00008800ff0a7b82 */ /* 0x000ea20000000a00 */
[----:B------:R-:W-:Y:S01]  /*0030*/  CS2R R6, SRZ ;  /* 0x0000000000067805 */ /* 0x000fe2000001ff00 */
[----:B------:R-:W-:Y:S01]  /*0040*/  ULDC.64 UR6, c[0x0][0x208] ;  /* 0x0000820000067ab9 */ /* 0x000fe20000000a00 */
[----:B------:R-:W3:Y:S01]  /*0050*/  S2R R0, SR_TID.X ;  /* 0x0000000000007919 */ /* 0x000ee20000002100 */
[----:B------:R-:W4:Y:S04]  /*0060*/  S2R R8, SR_CTAID.X ;  /* 0x0000000000087919 */ /* 0x000f280000002500 */
[----:B------:R-:W5:Y:S08]  /*0070*/  LDC.64 R22, c[0x0][0x210] ;  /* 0x00008400ff167b82 */ /* 0x000f700000000a00 */
[----:B------:R-:W4:Y:S01]  /*0080*/  LDC.64 R20, c[0x0][0x218] ;  /* 0x00008600ff147b82 */ /* 0x000f220000000a00 */
[----:B------:R-:W-:-:S02]  /*0090*/  CS2R R16, SRZ ;  /* 0x0000000000107805 */ /* 0x000fc4000001ff00 */
[----:B------:R-:W-:-:S05]  /*00a0*/  CS2R R18, SRZ ;  /* 0x0000000000127805 */ /* 0x000fca000001ff00 */
[----:B------:R-:W5:Y:S01]  /*00b0*/  LDC.64 R26, c[0x0][0x228] ;  /* 0x00008a00ff1a7b82 */ /* 0x000f620000000a00 */
[----:B-1----:R-:W-:Y:S02]  /*00c0*/  IMAD.SHL.U32 R2, R2, 0x20, RZ ;  /* 0x0000002002027824 */ /* 0x002fe400078e00ff */
[----:B---3--:R-:W-:-:S05]  /*00d0*/  IMAD.SHL.U32 R3, R0, 0x4, RZ ;  /* 0x0000000400037824 */ /* 0x008fca00078e00ff */
[----:B------:R-:W-:-:S04]  /*00e0*/  LOP3.LUT R3, R2, 0x1c, R3, 0xf8, !PT ;  /* 0x0000001c02037812 */ /* 0x000fc800078ef803 */
[C---:B------:R-:W-:Y:S01]  /*00f0*/  ISETP.GE.AND P2, PT, R3.reuse, 0x180, PT ;  /* 0x000001800300780c */ /* 0x040fe20003f46270 */
[----:B------:R-:W-:-:S05]  /*0100*/  IMAD.HI R4, R3, 0x2aaaaaab, RZ ;  /* 0x2aaaaaab03047827 */ /* 0x000fca00078e02ff */
[----:B------:R-:W-:-:S04]  /*0110*/  SHF.R.U32.HI R5, RZ, 0x1f, R4 ;  /* 0x0000001fff057819 */ /* 0x000fc80000011604 */
[----:B------:R-:W-:Y:S02]  /*0120*/  LEA.HI.SX32 R14, R4, R5, 0x1c ;  /* 0x00000005040e7211 */ /* 0x000fe400078fe2ff */
[----:B------:R-:W-:-:S03]  /*0130*/  CS2R R4, SRZ ;  /* 0x0000000000047805 */ /* 0x000fc6000001ff00 */
[----:B------:R-:W-:-:S04]  /*0140*/  IMAD R29, R14, -0x60, R3 ;  /* 0xffffffa00e1d7824 */ /* 0x000fc800078e0203 */
[----:B--2---:R-:W-:-:S05]  /*0150*/  IMAD.WIDE R10, R29, 0x4, R10 ;  /* 0x000000041d0a7825 */ /* 0x004fca00078e020a */
[----:B------:R1:W2:Y:S01]  /*0160*/  @!P2 LDG.E.EL.128 R4, desc[UR6][R10.64] ;  /* 0x000000060a04a981 */ /* 0x0002a2000c2e1d00 */
[----:B------:R-:W-:Y:S01]  /*0170*/  SHF.R.U32.HI R12, RZ, 0x3, R0 ;  /* 0x00000003ff0c7819 */ /* 0x000fe20000011600 */
[----:B----4-:R-:W-:Y:S02]  /*0180*/  IMAD.SHL.U32 R3, R8, 0x20, RZ ;  /* 0x0000002008037824 */ /* 0x010fe400078e00ff */
[----:B------:R-:W-:Y:S01]  /*0190*/  IMAD R9, R14, 0x6c60, R29 ;  /* 0x00006c600e097824 */ /* 0x000fe200078e021d */
[----:B------:R-:W-:-:S04]  /*01a0*/  SGXT.U32 R12, R12, 0x4 ;  /* 0x000000040c0c781a */ /* 0x000fc80000000000 */
[----:B------:R-:W-:Y:S02]  /*01b0*/  LOP3.LUT R8, R3, R12, RZ, 0xfc, !PT ;  /* 0x0000000c03087212 */ /* 0x000fe400078efcff */
[----:B-1----:R-:W-:Y:S02]  /*01c0*/  CS2R R10, SRZ ;  /* 0x00000000000a7805 */ /* 0x002fe4000001ff00 */
[----:B------:R-:W-:Y:S02]  /*01d0*/  LOP3.LUT R12, R3, 0x10, R12, 0xfe, !PT ;  /* 0x00000010030c7812 */ /* 0x000fe400078efe0c */
[C---:B------:R-:W-:Y:S01]  /*01e0*/  ISETP.LT.AND P0, PT, R8.reuse, 0x121, !P2 ;  /* 0x000001210800780c */ /* 0x040fe20005701270 */
[----:B------:R-:W-:Y:S01]  /*01f0*/  IMAD R25, R8, 0x60, R9 ;  /* 0x0000006008197824 */ /* 0x000fe200078e0209 */
[----:B------:R-:W-:Y:S02]  /*0200*/  ISETP.LT.AND P1, PT, R12, 0x121, !P2 ;  /* 0x000001210c00780c */ /* 0x000fe40005721270 */
[----:B------:R-:W-:Y:S01]  /*0210*/  CS2R R8, SRZ ;  /* 0x0000000000087805 */ /* 0x000fe2000001ff00 */
[----:B------:R-:W-:-:S02]  /*0220*/  VIADD R13, R25, 0x600 ;  /* 0x00000600190d7836 */ /* 0x000fc40000000000 */
[----:B-----5:R-:W-:Y:S01]  /*0230*/  IMAD.WIDE R24, R25, 0x4, R22 ;  /* 0x0000000419187825 */ /* 0x020fe200078e0216 */
[----:B------:R-:W-:-:S03]  /*0240*/  CS2R R14, SRZ ;  /* 0x00000000000e7805 */ /* 0x000fc6000001ff00 */
[----:B------:R-:W-:Y:S01]  /*0250*/  IMAD.WIDE R22, R13, 0x4, R22 ;  /* 0x000000040d167825 */ /* 0x000fe200078e0216 */
[----:B------:R-:W-:Y:S01]  /*0260*/  CS2R R12, SRZ ;  /* 0x00000000000c7805 */ /* 0x000fe2000001ff00 */
[----:B------:R2:W3:Y:S02]  /*0270*/  @P0 LDG.E.EL.128 R8, desc[UR6][R24.64] ;  /* 0x0000000618080981 */ /* 0x0004e4000c2e1d00 */
[C---:B0-----:R-:W-:Y:S02]  /*0280*/  IMAD.WIDE R20, R29.reuse, 0x4, R20 ;  /* 0x000000041d147825 */ /* 0x041fe400078e0214 */
[----:B------:R-:W4:Y:S04]  /*0290*/  @P1 LDG.E.EL.128 R16, desc[UR6][R22.64] ;  /* 0x0000000616101981 */ /* 0x000f28000c2e1d00 */
[----:B------:R-:W3:Y:S01]  /*02a0*/  @!P2 LDG.E.EL.128 R12, desc[UR6][R20.64] ;  /* 0x00000006140ca981 */ /* 0x000ee2000c2e1d00 */
[----:B------:R-:W-:-:S04]  /*02b0*/  IMAD.WIDE R26, R29, 0x4, R26 ;  /* 0x000000041d1a7825 */ /* 0x000fc800078e021a */
[----:B--2---:R-:W-:Y:S01]  /*02c0*/  FADD R25, R5, 0.0010000000474974513054 ;  /* 0x3a83126f05197421 */ /* 0x004fe20000000000 */
[----:B------:R-:W-:-:S03]  /*02d0*/  FADD R24, R4, 0.0010000000474974513054 ;  /* 0x3a83126f04187421 */ /* 0x000fc60000000000 */
[----:B------:R-:W0:Y:S08]  /*02e0*/  MUFU.SQRT R5, R25 ;  /* 0x0000001900057308 */ /* 0x000e300000002000 */
[----:B------:R1:W2:Y:S01]  /*02f0*/  MUFU.SQRT R28, R24 ;  /* 0x00000018001c7308 */ /* 0x0002a20000002000 */
[C---:B0-----:R-:W-:Y:S02]  /*0300*/  FSETP.GT.AND P1, PT, R5.reuse, 8.50705917302346158658e+37, PT ;  /* 0x7e8000000500780b */ /* 0x041fe40003f24000 */
[----:B------:R-:W-:Y:S01]  /*0310*/  FSETP.GEU.AND P4, PT, R5, 1.175494350822287508e-38, PT ;  /* 0x008000000500780b */ /* 0x000fe20003f8e000 */
[----:B------:R-:W-:Y:S01]  /*0320*/  IMAD.MOV.U32 R4, RZ, RZ, 0x3e800000 ;  /* 0x3e800000ff047424 */ /* 0x000fe200078e00ff */
[----:B-1----:R-:W0:Y:S01]  /*0330*/  LDC.64 R24, c[0x0][0x230] ;  /* 0x00008c00ff187b82 */ /* 0x002e220000000a00 */
[----:B--2---:R-:W-:-:S02]  /*0340*/  FSETP.GT.AND P0, PT, R28, 8.50705917302346158658e+37, PT ;  /* 0x7e8000001c00780b */ /* 0x004fc40003f04000 */
[----:B------:R-:W-:-:S06]  /*0350*/  FSETP.GEU.AND P3, PT, R28, 1.175494350822287508e-38, PT ;  /* 0x008000001c00780b */ /* 0x000fcc0003f6e000 */
[----:B------:R-:W-:-:S04]  /*0360*/  @P1 FMUL R5, R5, 0.25 ;  /* 0x3e80000005051820 */ /* 0x000fc80000400000 */
[----:B------:R-:W-:Y:S01]  /*0370*/  @!P4 FMUL R5, R5, 16777216 ;  /* 0x4b8000000505c820 */ /* 0x000fe20000400000 */
[----:B------:R-:W-:-:S04]  /*0380*/  @P0 FMUL R28, R28, 0.25 ;  /* 0x3e8000001c1c0820 */ /* 0x000fc80000400000 */
[----:B------:R-:W-:Y:S01]  /*0390*/  @!P3 FMUL R28, R28, 16777216 ;  /* 0x4b8000001c1cb820 */ /* 0x000fe20000400000 */
[----:B------:R-:W1:Y:S01]  /*03a0*/  MUFU.RCP R5, R5 ;  /* 0x0000000500057308 */ /* 0x000e620000001000 */
[C---:B---3--:R-:W-:Y:S01]  /*03b0*/  FADD R9, -R13.reuse, R9 ;  /* 0x000000090d097221 */ /* 0x048fe20000000100 */
[----:B----4-:R-:W-:-:S06]  /*03c0*/  FADD R17, -R13, R17 ;  /* 0x000000110d117221 */ /* 0x010fcc0000000100 */
[----:B------:R-:W2:Y:S01]  /*03d0*/  MUFU.RCP R20, R28 ;  /* 0x0000001c00147308 */ /* 0x000ea20000001000 */
[C---:B------:R-:W-:Y:S02]  /*03e0*/  FSEL R13, R4.reuse, 1, P0 ;  /* 0x3f800000040d7808 */ /* 0x040fe40000000000 */
[----:B------:R-:W-:-:S03]  /*03f0*/  FSEL R22, R4, 1, P1 ;  /* 0x3f80000004167808 */ /* 0x000fc60000800000 */
[----:B------:R-:W-:Y:S02]  /*0400*/  @!P3 FMUL R13, R13, 16777216 ;  /* 0x4b8000000d0db820 */ /* 0x000fe40000400000 */
[----:B------:R-:W-:-:S04]  /*0410*/  @!P4 FMUL R22, R22, 16777216 ;  /* 0x4b8000001616c820 */ /* 0x000fc80000400000 */
[----:B-1----:R-:W-:Y:S01]  /*0420*/  FMUL R22, R5, R22 ;  /* 0x0000001605167220 */ /* 0x002fe20000400000 */
[----:B------:R-:W-:Y:S01]  /*0430*/  FADD R5, -R12, R8 ;  /* 0x000000080c057221 */ /* 0x000fe20000000100 */
[----:B--2---:R-:W-:Y:S01]  /*0440*/  FMUL R20, R20, R13 ;  /* 0x0000000d14147220 */ /* 0x004fe20000400000 */
[----:B------:R-:W-:Y:S01]  /*0450*/  FADD R13, -R12, R16 ;  /* 0x000000100c0d7221 */ /* 0x000fe20000000100 */
[C---:B------:R-:W-:Y:S01]  /*0460*/  FMUL R8, R22.reuse, R9 ;  /* 0x0000000916087220 */ /* 0x040fe20000400000 */
[----:B------:R-:W-:Y:S01]  /*0470*/  FMUL R12, R22, R17 ;  /* 0x00000011160c7220 */ /* 0x000fe20000400000 */
[C---:B------:R-:W-:Y:S01]  /*0480*/  FMUL R5, R20.reuse, R5 ;  /* 0x0000000514057220 */ /* 0x040fe20000400000 */
[----:B------:R-:W-:Y:S01]  /*0490*/  FMUL R9, R20, R13 ;  /* 0x0000000d14097220 */ /* 0x000fe20000400000 */
[----:B------:R-:W-:Y:S02]  /*04a0*/  CS2R R20, SRZ ;  /* 0x0000000000147805 */ /* 0x000fe4000001ff00 */
[----:B------:R-:W-:Y:S01]  /*04b0*/  CS2R R22, SRZ ;  /* 0x0000000000167805 */ /* 0x000fe2000001ff00 */
[----:B0-----:R-:W-:Y:S01]  /*04c0*/  IMAD.WIDE R16, R29, 0x4, R24 ;  /* 0x000000041d107825 */ /* 0x001fe200078e0218 */
[----:B------:R-:W-:-:S04]  /*04d0*/  CS2R R24, SRZ ;  /* 0x0000000000187805 */ /* 0x000fc8000001ff00 */
[----:B------:R0:W2:Y:S02]  /*04e0*/  @!P2 LDG.E.EL.128 R20, desc[UR6][R26.64] ;  /* 0x000000061a14a981 */ /* 0x0000a4000c2e1d00 */
[----:B0-----:R-:W-:-:S06]  /*04f0*/  CS2R R26, SRZ ;  /* 0x00000000001a7805 */ /* 0x001fcc000001ff00 */
[----:B------:R-:W2:Y:S01]  /*0500*/  @!P2 LDG.E.EL.128 R24, desc[UR6][R16.64] ;  /* 0x000000061018a981 */ /* 0x000ea2000c2e1d00 */
[----:B------:R-:W-:Y:S01]  /*0510*/  FADD R6, R6, 0.0010000000474974513054 ;  /* 0x3a83126f06067421 */ /* 0x000fe20000000000 */
[----:B------:R-:W0:Y:S05]  /*0520*/  S2R R13, SR_TID.X ;  /* 0x00000000000d7919 */ /* 0x000e2a0000002100 */
[----:B------:R-:W1:Y:S02]  /*0530*/  MUFU.SQRT R6, R6 ;  /* 0x0000000600067308 */ /* 0x000e640000002000 */
[C---:B-1----:R-:W-:Y:S02]  /*0540*/  FSETP.GT.AND P0, PT, R6.reuse, 8.50705917302346158658e+37, PT ;  /* 0x7e8000000600780b */ /* 0x042fe40003f04000 */
[----:B------:R-:W-:-:S11]  /*0550*/  FSETP.GEU.AND P2, PT, R6, 1.175494350822287508e-38, PT ;  /* 0x008000000600780b */ /* 0x000fd60003f4e000 */
[----:B------:R-:W-:-:S04]  /*0560*/  @P0 FMUL R6, R6, 0.25 ;  /* 0x3e80000006060820 */ /* 0x000fc80000400000 */
[----:B------:R-:W-:-:S06]  /*0570*/  @!P2 FMUL R6, R6, 16777216 ;  /* 0x4b8000000606a820 */ /* 0x000fcc0000400000 */
[----:B------:R-:W-:Y:S01]  /*0580*/  MUFU.RCP R6, R6 ;  /* 0x0000000600067308 */ /* 0x000fe20000001000 */
[----:B------:R-:W-:Y:S01]  /*0590*/  LOP3.LUT R3, R3, 0x1f, R0, 0xf8, !PT ;  /* 0x0000001f03037812 */ /* 0x000fe200078ef800 */
[----:B------:R-:W-:Y:S01]  /*05a0*/  FADD R19, -R15, R19 ;  /* 0x000000130f137221 */ /* 0x000fe20000000100 */
[C---:B------:R-:W-:Y:S01]  /*05b0*/  FADD R10, -R14.reuse, R10 ;  /* 0x0000000a0e0a7221 */ /* 0x040fe20000000100 */
[----:B------:R-:W-:Y:S01]  /*05c0*/  FADD R18, -R14, R18 ;  /* 0x000000120e127221 */ /* 0x000fe20000000100 */
[----:B------:R-:W1:Y:S01]  /*05d0*/  S2UR UR5, SR_CgaCtaId ;  /* 0x00000000000579c3 */ /* 0x000e620000008800 */
[----:B------:R-:W-:Y:S02]  /*05e0*/  UMOV UR4, 0x400 ;  /* 0x0000040000047882 */ /* 0x000fe40000000000 */
[----:B-1----:R-:W-:Y:S01]  /*05f0*/  UPRMT UR4, UR5, 0x654, UR4 ;  /* 0x0000065405047896 */ /* 0x002fe20008000004 */
[-CC-:B--2---:R-:W-:Y:S01]  /*0600*/  FFMA R5, R5, R20.reuse, R24.reuse ;  /* 0x0000001405057223 */ /* 0x184fe20000000018 */
[----:B------:R-:W-:Y:S01]  /*0610*/  FFMA R9, R9, R20, R24 ;  /* 0x0000001409097223 */ /* 0x000fe20000000018 */
[----:B------:R-:W-:Y:S01]  /*0620*/  FADD R24, R7, 0.0010000000474974513054 ;  /* 0x3a83126f07187421 */ /* 0x000fe20000000000 */
[-CC-:B------:R-:W-:Y:S01]  /*0630*/  FFMA R8, R8, R21.reuse, R25.reuse ;  /* 0x0000001508087223 */ /* 0x180fe20000000019 */
[----:B------:R-:W-:-:S04]  /*0640*/  FFMA R12, R12, R21, R25 ;  /* 0x000000150c0c7223 */ /* 0x000fc80000000019 */
[----:B------:R-:W1:Y:S01]  /*0650*/  MUFU.SQRT R24, R24 ;  /* 0x0000001800187308 */ /* 0x000e620000002000 */
[----:B0-----:R-:W-:Y:S01]  /*0660*/  IMAD.SHL.U32 R20, R13, 0x80, RZ ;  /* 0x000000800d147824 */ /* 0x001fe200078e00ff */
[----:B------:R-:W-:-:S04]  /*0670*/  SHF.R.U32.HI R21, RZ, 0x3, R13 ;  /* 0x00000003ff157819 */ /* 0x000fc8000001160d */
[----:B------:R-:W-:Y:S02]  /*0680*/  SGXT.U32 R17, R21, 0x4 ;  /* 0x000000041511781a */ /* 0x000fe40000000000 */
[----:B------:R-:W-:Y:S02]  /*0690*/  LOP3.LUT R20, R20, 0x380, RZ, 0xc0, !PT ;  /* 0x0000038014147812 */ /* 0x000fe400078ec0ff */
[----:B------:R-:W-:Y:S02]  /*06a0*/  FSEL R25, R4, 1, P0 ;  /* 0x3f80000004197808 */ /* 0x000fe40000000000 */
[C---:B------:R-:W-:Y:S02]  /*06b0*/  LOP3.LUT R7, R20.reuse, R17, RZ, 0xfc, !PT ;  /* 0x0000001114077212 */ /* 0x040fe400078efcff */
[C---:B------:R-:W-:Y:S02]  /*06c0*/  LOP3.LUT R28, R20.reuse, 0x20, RZ, 0xfc, !PT ;  /* 0x00000020141c7812 */ /* 0x040fe400078efcff */
[----:B------:R-:W-:-:S02]  /*06d0*/  LOP3.LUT R17, R20, 0x40, RZ, 0xfc, !PT ;  /* 0x0000004014117812 */ /* 0x000fc400078efcff */
[----:B------:R-:W-:Y:S02]  /*06e0*/  LOP3.LUT R21, R20, 0x60, RZ, 0xfc, !PT ;  /* 0x0000006014157812 */ /* 0x000fe400078efcff */
[----:B-1----:R-:W-:Y:S01]  /*06f0*/  FSETP.GT.AND P1, PT, R24, 8.50705917302346158658e+37, PT ;  /* 0x7e8000001800780b */ /* 0x002fe20003f24000 */
[----:B------:R-:W-:Y:S01]  /*0700*/  @!P2 FMUL R25, R25, 16777216 ;  /* 0x4b8000001919a820 */ /* 0x000fe20000400000 */
[-C--:B------:R-:W-:Y:S02]  /*0710*/  LEA.HI R16, R20, R7.reuse, RZ, 0x1b ;  /* 0x0000000714107211 */ /* 0x080fe400078fd8ff */
[-C--:B------:R-:W-:Y:S02]  /*0720*/  LEA.HI R20, R28, R7.reuse, RZ, 0x1b ;  /* 0x000000071c147211 */ /* 0x080fe400078fd8ff */
[-C--:B------:R-:W-:Y:S02]  /*0730*/  LEA.HI R17, R17, R7.reuse, RZ, 0x1b ;  /* 0x0000000711117211 */ /* 0x080fe400078fd8ff */
[----:B------:R-:W-:-:S02]  /*0740*/  LEA.HI R7, R21, R7, RZ, 0x1b ;  /* 0x0000000715077211 */ /* 0x000fc400078fd8ff */
[----:B------:R-:W-:Y:S02]  /*0750*/  FSETP.GEU.AND P2, PT, R24, 1.175494350822287508e-38, PT ;  /* 0x008000001800780b */ /* 0x000fe40003f4e000 */
[----:B------:R-:W-:Y:S01]  /*0760*/  SHF.R.U32.HI R21, RZ, 0x5, R0 ;  /* 0x00000005ff157819 */ /* 0x000fe20000011600 */
[----:B------:R-:W-:-:S03]  /*0770*/  FADD R0, -R15, R11 ;  /* 0x0000000b0f007221 */ /* 0x000fc60000000100 */
[----:B------:R-:W-:Y:S01]  /*0780*/  SGXT.U32 R21, R21, 0x2 ;  /* 0x000000021515781a */ /* 0x000fe20000000000 */
[----:B------:R-:W-:-:S03]  /*0790*/  @P1 FMUL R24, R24, 0.25 ;  /* 0x3e80000018181820 */ /* 0x000fc60000400000 */
[----:B------:R-:W-:Y:S01]  /*07a0*/  LOP3.LUT R11, R21, 0x18, R2, 0xfe, !PT ;  /* 0x00000018150b7812 */ /* 0x000fe200078efe02 */
[----:B------:R-:W-:Y:S02]  /*07b0*/  FMUL R15, R6, R25 ;  /* 0x00000019060f7220 */ /* 0x000fe40000400000 */
[----:B------:R-:W-:Y:S02]  /*07c0*/  @!P2 FMUL R24, R24, 16777216 ;  /* 0x4b8000001818a820 */ /* 0x000fe40000400000 */
[----:B------:R-:W-:-:S04]  /*07d0*/  IMAD.HI R6, R11, 0x2aaaaaab, RZ ;  /* 0x2aaaaaab0b067827 */ /* 0x000fc800078e02ff */
[----:B------:R-:W0:Y:S01]  /*07e0*/  MUFU.RCP R24, R24 ;  /* 0x0000001800187308 */ /* 0x000e220000001000 */
[----:B------:R-:W-:Y:S02]  /*07f0*/  SHF.R.U32.HI R25, RZ, 0x1f, R6 ;  /* 0x0000001fff197819 */ /* 0x000fe40000011606 */
[----:B------:R-:W-:Y:S02]  /*0800*/  ISETP.GE.AND P0, PT, R3, 0x121, PT ;  /* 0x000001210300780c */ /* 0x000fe40003f06270 */
[----:B------:R-:W-:Y:S02]  /*0810*/  LEA.HI.SX32 R6, R6, R25, 0x1c ;  /* 0x0000001906067211 */ /* 0x000fe400078fe2ff */
[----:B------:R-:W-:Y:S02]  /*0820*/  FSEL R25, R4, 1, P1 ;  /* 0x3f80000004197808 */ /* 0x000fe40000800000 */
[----:B------:R-:W-:Y:S01]  /*0830*/  ISETP.LT.AND P1, PT, R11, 0x180, !P0 ;  /* 0x000001800b00780c */ /* 0x000fe20004721270 */
[----:B------:R-:W-:Y:S01]  /*0840*/  IMAD R14, R6, -0x60, R11 ;  /* 0xffffffa0060e7824 */ /* 0x000fe200078e020b */
[----:B------:R-:W-:Y:S01]  /*0850*/  LOP3.LUT R11, R21, 0x14, R2, 0xfe, !PT ;  /* 0x00000014150b7812 */ /* 0x000fe200078efe02 */
[----:B------:R-:W-:-:S02]  /*0860*/  @!P2 FMUL R25, R25, 16777216 ;  /* 0x4b8000001919a820 */ /* 0x000fc40000400000 */
[----:B------:R-:W-:Y:S02]  /*0870*/  IMAD R29, R14, 0x121, R3 ;  /* 0x000001210e1d7824 */ /* 0x000fe400078e0203 */
[----:B0-----:R-:W-:Y:S01]  /*0880*/  FMUL R4, R24, R25 ;  /* 0x0000001918047220 */ /* 0x001fe20000400000 */
[----:B------:R-:W-:-:S04]  /*0890*/  IMAD.HI R14, R11, 0x2aaaaaab, RZ ;  /* 0x2aaaaaab0b0e7827 */ /* 0x000fc800078e02ff */
[C---:B------:R-:W-:Y:S01]  /*08a0*/  FMUL R25, R15.reuse, R18 ;  /* 0x000000120f197220 */ /* 0x040fe20000400000 */
[----:B------:R-:W-:Y:S01]  /*08b0*/  FMUL R24, R4, R19 ;  /* 0x0000001304187220 */ /* 0x000fe20000400000 */
[----:B------:R-:W-:Y:S02]  /*08c0*/  IMAD R6, R6, 0x36300, R29 ;  /* 0x0003630006067824 */ /* 0x000fe400078e021d */
[----:B------:R-:W-:Y:S01]  /*08d0*/  FMUL R29, R15, R10 ;  /* 0x0000000a0f1d7220 */ /* 0x000fe20000400000 */
[----:B------:R-:W-:Y:S01]  /*08e0*/  FMUL R18, R4, R0 ;  /* 0x0000000004127220 */ /* 0x000fe20000400000 */
[----:B------:R-:W-:Y:S02]  /*08f0*/  SHF.R.U32.HI R15, RZ, 0x1f, R14 ;  /* 0x0000001fff0f7819 */ /* 0x000fe4000001160e */
[----:B------:R-:W-:Y:S02]  /*0900*/  LOP3.LUT R4, R21, 0x10, R2, 0xfe, !PT ;  /* 0x0000001015047812 */ /* 0x000fe400078efe02 */
[----:B------:R-:W-:-:S02]  /*0910*/  LEA.HI.SX32 R0, R14, R15, 0x1c ;  /* 0x0000000f0e007211 */ /* 0x000fc400078fe2ff */
[----:B------:R-:W-:Y:S01]  /*0920*/  LOP3.LUT R10, R21, 0x4, R2, 0xfe, !PT ;  /* 0x00000004150a7812 */ /* 0x000fe200078efe02 */
[----:B------:R-:W-:-:S04]  /*0930*/  IMAD.HI R15, R4, 0x2aaaaaab, RZ ;  /* 0x2aaaaaab040f7827 */ /* 0x000fc800078e02ff */
[-CC-:B------:R-:W-:Y:S01]  /*0940*/  FFMA R18, R18, R23.reuse, R27.reuse ;  /* 0x0000001712127223 */ /* 0x180fe2000000001b */
[----:B------:R-:W-:Y:S01]  /*0950*/  FFMA R27, R24, R23, R27 ;  /* 0x00000017181b7223 */ /* 0x000fe2000000001b */
[----:B------:R-:W-:Y:S01]  /*0960*/  LOP3.LUT R19, R21, R2, RZ, 0xfc, !PT ;  /* 0x0000000215137212 */ /* 0x000fe200078efcff */
[----:B------:R-:W-:Y:S01]  /*0970*/  IMAD.HI R23, R10, 0x2aaaaaab, RZ ;  /* 0x2aaaaaab0a177827 */ /* 0x000fe200078e02ff */
[----:B------:R-:W-:-:S03]  /*0980*/  SHF.R.U32.HI R24, RZ, 0x1f, R15 ;  /* 0x0000001fff187819 */ /* 0x000fc6000001160f */
[-CC-:B------:R-:W-:Y:S01]  /*0990*/  FFMA R14, R29, R22.reuse, R26.reuse ;  /* 0x000000161d0e7223 */ /* 0x180fe2000000001a */
[----:B------:R-:W-:Y:S01]  /*09a0*/  FFMA R22, R25, R22, R26 ;  /* 0x0000001619167223 */ /* 0x000fe2000000001a */
[----:B------:R-:W-:Y:S01]  /*09b0*/  IMAD.HI R25, R19, 0x2aaaaaab, RZ ;  /* 0x2aaaaaab13197827 */ /* 0x000fe200078e02ff */
[----:B------:R-:W-:Y:S02]  /*09c0*/  LEA.HI.SX32 R15, R15, R24, 0x1c ;  /* 0x000000180f0f7211 */ /* 0x000fe400078fe2ff */
[----:B------:R-:W-:-:S04]  /*09d0*/  SHF.R.U32.HI R24, RZ, 0x1f, R23 ;  /* 0x0000001fff187819 */ /* 0x000fc80000011617 */
[----:B------:R-:W-:Y:S02]  /*09e0*/  LEA.HI.SX32 R23, R23, R24, 0x1c ;  /* 0x0000001817177211 */ /* 0x000fe400078fe2ff */
[----:B------:R-:W-:-:S04]  /*09f0*/  SHF.R.U32.HI R24, RZ, 0x1f, R25 ;  /* 0x0000001fff187819 */ /* 0x000fc80000011619 */
[----:B------:R-:W-:-:S05]  /*0a00*/  LEA.HI.SX32 R24, R25, R24, 0x1c ;  /* 0x0000001819187211 */ /* 0x000fca00078fe2ff */
[----:B------:R-:W-:Y:S01]  /*0a10*/  IMAD R26, R24, -0x60, R19 ;  /* 0xffffffa0181a7824 */ /* 0x000fe200078e0213 */
[----:B------:R-:W-:-:S03]  /*0a20*/  FSETP.GEU.AND P6, PT, R5, RZ, PT ;  /* 0x000000ff0500720b */ /* 0x000fc60003fce000 */
[----:B------:R-:W-:Y:S01]  /*0a30*/  IMAD R25, R26, 0x121, R3 ;  /* 0x000001211a197824 */ /* 0x000fe200078e0203 */
[----:B------:R-:W-:Y:S02]  /*0a40*/  FSETP.GEU.AND P5, PT, R8, RZ, PT ;  /* 0x000000ff0800720b */ /* 0x000fe40003fae000 */
[----:B------:R-:W-:Y:S01]  /*0a50*/  ISETP.LT.AND P2, PT, R19, 0x180, !P0 ;  /* 0x000001801300780c */ /* 0x000fe20004741270 */
[----:B------:R-:W-:Y:S01]  /*0a60*/  IMAD R19, R24, 0x36300, R25 ;  /* 0x0003630018137824 */ /* 0x000fe200078e0219 */
[----:B------:R-:W-:Y:S02]  /*0a70*/  FSETP.GEU.AND P4, PT, R14, RZ, PT ;  /* 0x000000ff0e00720b */ /* 0x000fe40003f8e000 */
[----:B------:R-:W-:Y:S02]  /*0a80*/  LEA R16, R16, UR4, 0x2 ;  /* 0x0000000410107c11 */ /* 0x000fe4000f8e10ff */
[----:B------:R-:W-:Y:S02]  /*0a90*/  FSETP.GEU.AND P3, PT, R18, RZ, PT ;  /* 0x000000ff1200720b */ /* 0x000fe40003f6e000 */
[----:B------:R-:W-:-:S02]  /*0aa0*/  FSEL R25, R5, RZ, P6 ;  /* 0x000000ff05197208 */ /* 0x000fc40003000000 */
[----:B------:R-:W-:Y:S02]  /*0ab0*/  LEA R20, R20, UR4, 0x2 ;  /* 0x0000000414147c11 */ /* 0x000fe4000f8e10ff */
[----:B------:R-:W-:Y:S02]  /*0ac0*/  FSEL R29, R8, RZ, P5 ;  /* 0x000000ff081d7208 */ /* 0x000fe40002800000 */
[----:B------:R-:W-:Y:S02]  /*0ad0*/  FSETP.GEU.AND P6, PT, R9, RZ, PT ;  /* 0x000000ff0900720b */ /* 0x000fe40003fce000 */
[----:B------:R-:W-:Y:S02]  /*0ae0*/  FSEL R8, R14, RZ, P4 ;  /* 0x000000ff0e087208 */ /* 0x000fe40002000000 */
[----:B------:R-:W-:Y:S01]  /*0af0*/  FSETP.GEU.AND P5, PT, R12, RZ, PT ;  /* 0x000000ff0c00720b */ /* 0x000fe20003fae000 */
[----:B------:R-:W-:Y:S01]  /*0b00*/  STS [R16], R25 ;  /* 0x0000001910007388 */ /* 0x000fe20000000800 */
[----:B------:R-:W-:-:S02]  /*0b10*/  LEA R17, R17, UR4, 0x2 ;  /* 0x0000000411117c11 */ /* 0x000fc4000f8e10ff */
[----:B------:R-:W-:Y:S02]  /*0b20*/  FSEL R18, R18, RZ, P3 ;  /* 0x000000ff12127208 */ /* 0x000fe40001800000 */
[C---:B------:R-:W-:Y:S01]  /*0b30*/  FSETP.GEU.AND P4, PT, R22.reuse, RZ, PT ;  /* 0x000000ff1600720b */ /* 0x040fe20003f8e000 */
[----:B------:R0:W-:Y:S01]  /*0b40*/  STS [R20+0x80], R29 ;  /* 0x0000801d14007388 */ /* 0x0001e20000000800 */
[----:B------:R-:W-:Y:S02]  /*0b50*/  LEA R24, R7, UR4, 0x2 ;  /* 0x0000000407187c11 */ /* 0x000fe4000f8e10ff */
[----:B------:R-:W-:Y:S02]  /*0b60*/  LOP3.LUT R14, R13, 0x7f, RZ, 0xc0, !PT ;  /* 0x0000007f0d0e7812 */ /* 0x000fe400078ec0ff */
[----:B------:R-:W-:Y:S02]  /*0b70*/  FSETP.GEU.AND P3, PT, R27, RZ, PT ;  /* 0x000000ff1b00720b */ /* 0x000fe40003f6e000 */
[----:B------:R-:W-:Y:S01]  /*0b80*/  FSEL R13, R9, RZ, P6 ;  /* 0x000000ff090d7208 */ /* 0x000fe20003000000 */
[----:B------:R1:W-:Y:S01]  /*0b90*/  STS [R17+0x100], R8 ;  /* 0x0001000811007388 */ /* 0x0003e20000000800 */
[----:B------:R-:W-:-:S02]  /*0ba0*/  FSEL R22, R22, RZ, P4 ;  /* 0x000000ff16167208 */ /* 0x000fc40002000000 */
[----:B0-----:R-:W-:Y:S01]  /*0bb0*/  FSEL R29, R12, RZ, P5 ;  /* 0x000000ff0c1d7208 */ /* 0x001fe20002800000 */
[----:B------:R0:W-:Y:S01]  /*0bc0*/  STS [R24+0x180], R18 ;  /* 0x0001801218007388 */ /* 0x0001e20000000800 */
[----:B------:R-:W-:-:S03]  /*0bd0*/  FSEL R27, R27, RZ, P3 ;  /* 0x000000ff1b1b7208 */ /* 0x000fc60001800000 */
[----:B------:R2:W-:Y:S01]  /*0be0*/  STS [R16+0x40], R13 ;  /* 0x0000400d10007388 */ /* 0x0005e20000000800 */
[----:B------:R-:W-:Y:S01]  /*0bf0*/  LOP3.LUT R7, R21, 0xc, R2, 0xfe, !PT ;  /* 0x0000000c15077812 */ /* 0x000fe200078efe02 */
[----:B-1----:R-:W1:Y:S02]  /*0c00*/  LDC.64 R8, c[0x0][0x238] ;  /* 0x00008e00ff087b82 */ /* 0x002e640000000a00 */
[----:B------:R3:W-:Y:S04]  /*0c10*/  STS [R20+0xc0], R29 ;  /* 0x0000c01d14007388 */ /* 0x0007e80000000800 */
[----:B------:R-:W-:Y:S04]  /*0c20*/  STS [R17+0x140], R22 ;  /* 0x0001401611007388 */ /* 0x000fe80000000800 */
[----:B------:R-:W-:Y:S01]  /*0c30*/  STS [R24+0x1c0], R27 ;  /* 0x0001c01b18007388 */ /* 0x000fe20000000800 */
[----:B------:R-:W-:-:S02]  /*0c40*/  LOP3.LUT R5, R21, 0x8, R2, 0xfe, !PT ;  /* 0x0000000815057812 */ /* 0x000fc400078efe02 */
[----:B------:R-:W-:Y:S01]  /*0c50*/  LOP3.LUT R2, R21, 0x1c, R2, 0xfe, !PT ;  /* 0x0000001c15027812 */ /* 0x000fe200078efe02 */
[----:B------:R-:W-:Y:S01]  /*0c60*/  IMAD.IADD R21, R21, 0x1, R14 ;  /* 0x0000000115157824 */ /* 0x000fe200078e020e */
[----:B------:R-:W-:-:S04]  /*0c70*/  LOP3.LUT R12, R14, 0x80, RZ, 0xfc, !PT ;  /* 0x000000800e0c7812 */ /* 0x000fc800078efcff */
[----:B------:R-:W-:Y:S01]  /*0c80*/  LEA R21, R21, UR4, 0x2 ;  /* 0x0000000415157c11 */ /* 0x000fe2000f8e10ff */
[----:B------:R-:W-:Y:S01]  /*0c90*/  BAR.SYNC.DEFER_BLOCKING 0x0 ;  /* 0x0000000000007b1d */ /* 0x000fe20000010000 */
[C---:B0-----:R-:W-:Y:S02]  /*0ca0*/  LOP3.LUT R18, R14.reuse, 0x100, RZ, 0xfc, !PT ;  /* 0x000001000e127812 */ /* 0x041fe400078efcff */
[C---:B------:R-:W-:Y:S02]  /*0cb0*/  LOP3.LUT R26, R14.reuse, 0x180, RZ, 0xfc, !PT ;  /* 0x000001800e1a7812 */ /* 0x040fe400078efcff */
[C---:B--2---:R-:W-:Y:S02]  /*0cc0*/  LOP3.LUT R16, R14.reuse, 0x200, RZ, 0xfc, !PT ;  /* 0x000002000e107812 */ /* 0x044fe400078efcff */
[C---:B---3--:R-:W-:Y:S02]  /*0cd0*/  LOP3.LUT R29, R14.reuse, 0x280, RZ, 0xfc, !PT ;  /* 0x000002800e1d7812 */ /* 0x048fe400078efcff */
[----:B------:R-:W-:-:S02]  /*0ce0*/  LOP3.LUT R20, R14, 0x300, RZ, 0xfc, !PT ;  /* 0x000003000e147812 */ /* 0x000fc400078efcff */
[-C--:B------:R-:W-:Y:S02]  /*0cf0*/  LEA.HI R13, R12, R14.reuse, RZ, 0x1b ;  /* 0x0000000e0c0d7211 */ /* 0x080fe400078fd8ff */
[-C--:B------:R-:W-:Y:S02]  /*0d00*/  LEA.HI R18, R18, R14.reuse, RZ, 0x1b ;  /* 0x0000000e12127211 */ /* 0x080fe400078fd8ff */
[-C--:B------:R-:W-:Y:S02]  /*0d10*/  LEA.HI R26, R26, R14.reuse, RZ, 0x1b ;  /* 0x0000000e1a1a7211 */ /* 0x080fe400078fd8ff */
[-C--:B------:R-:W-:Y:S01]  /*0d20*/  LEA.HI R16, R16, R14.reuse, RZ, 0x1b ;  /* 0x0000000e10107211 */ /* 0x080fe200078fd8ff */
[----:B------:R0:W2:Y:S01]  /*0d30*/  LDS R25, [R21] ;  /* 0x0000000015197984 */ /* 0x0000a20000000800 */
[-C--:B------:R-:W-:Y:S02]  /*0d40*/  LEA.HI R29, R29, R14.reuse, RZ, 0x1b ;  /* 0x0000000e1d1d7211 */ /* 0x080fe400078fd8ff */
[----:B------:R-:W-:-:S02]  /*0d50*/  LEA.HI R12, R20, R14, RZ, 0x1b ;  /* 0x0000000e140c7211 */ /* 0x000fc400078fd8ff */
[----:B------:R-:W-:Y:S02]  /*0d60*/  LEA R20, R18, UR4, 0x2 ;  /* 0x0000000412147c11 */ /* 0x000fe4000f8e10ff */
[----:B0-----:R-:W-:Y:S02]  /*0d70*/  LEA R21, R13, UR4, 0x2 ;  /* 0x000000040d157c11 */ /* 0x001fe4000f8e10ff */
[----:B------:R-:W-:Y:S01]  /*0d80*/  LEA R18, R26, UR4, 0x2 ;  /* 0x000000041a127c11 */ /* 0x000fe2000f8e10ff */
[----:B------:R-:W-:Y:S01]  /*0d90*/  IMAD R24, R23, -0x60, R10 ;  /* 0xffffffa017187824 */ /* 0x000fe200078e020a */
[----:B------:R-:W-:Y:S01]  /*0da0*/  LEA R17, R16, UR4, 0x2 ;  /* 0x0000000410117c11 */ /* 0x000fe2000f8e10ff */
[----:B------:R-:W-:Y:S01]  /*0db0*/  LDS R20, [R20+0x400] ;  /* 0x0004000014147984 */ /* 0x000fe20000000800 */
[----:B------:R-:W-:Y:S02]  /*0dc0*/  ISETP.LT.AND P6, PT, R10, 0x180, !P0 ;  /* 0x000001800a00780c */ /* 0x000fe400047c1270 */
[----:B------:R-:W-:Y:S01]  /*0dd0*/  LEA R16, R29, UR4, 0x2 ;  /* 0x000000041d107c11 */ /* 0x000fe2000f8e10ff */
[----:B------:R-:W0:Y:S01]  /*0de0*/  LDS R21, [R21+0x200] ;  /* 0x0002000015157984 */ /* 0x000e220000000800 */
[----:B------:R-:W-:-:S03]  /*0df0*/  LEA R10, R12, UR4, 0x2 ;  /* 0x000000040c0a7c11 */ /* 0x000fc6000f8e10ff */
[----:B------:R-:W3:Y:S04]  /*0e00*/  LDS R18, [R18+0x600] ;  /* 0x0006000012127984 */ /* 0x000ee80000000800 */
[----:B------:R-:W4:Y:S04]  /*0e10*/  LDS R17, [R17+0x800] ;  /* 0x0008000011117984 */ /* 0x000f280000000800 */
[----:B------:R-:W5:Y:S04]  /*0e20*/  LDS R16, [R16+0xa00] ;  /* 0x000a000010107984 */ /* 0x000f680000000800 */
[----:B------:R-:W0:Y:S01]  /*0e30*/  LDS R10, [R10+0xc00] ;  /* 0x000c00000a0a7984 */ /* 0x000e220000000800 */
[----:B------:R-:W-:-:S02]  /*0e40*/  IMAD R12, R24, 0x121, R3 ;  /* 0x00000121180c7824 */ /* 0x000fc400078e0203 */
[----:B------:R-:W-:-:S04]  /*0e50*/  IMAD.HI R24, R5, 0x2aaaaaab, RZ ;  /* 0x2aaaaaab05187827 */ /* 0x000fc800078e02ff */
[----:B------:R-:W-:Y:S01]  /*0e60*/  IMAD.HI R22, R7, 0x2aaaaaab, RZ ;  /* 0x2aaaaaab07167827 */ /* 0x000fe200078e02ff */
[----:B------:R-:W-:-:S04]  /*0e70*/  SHF.R.U32.HI R27, RZ, 0x1f, R24 ;  /* 0x0000001fff1b7819 */ /* 0x000fc80000011618 */
[----:B------:R-:W-:Y:S02]  /*0e80*/  SHF.R.U32.HI R13, RZ, 0x1f, R22 ;  /* 0x0000001fff0d7819 */ /* 0x000fe40000011616 */
[----:B------:R-:W-:Y:S01]  /*0e90*/  LEA.HI.SX32 R24, R24, R27, 0x1c ;  /* 0x0000001b18187211 */ /* 0x000fe200078fe2ff */
[----:B------:R-:W-:Y:S01]  /*0ea0*/  IMAD R23, R23, 0x36300, R12 ;  /* 0x0003630017177824 */ /* 0x000fe200078e020c */
[----:B------:R-:W-:Y:S01]  /*0eb0*/  LEA.HI.SX32 R22, R22, R13, 0x1c ;  /* 0x0000000d16167211 */ /* 0x000fe200078fe2ff */
[----:B-1----:R-:W-:Y:S01]  /*0ec0*/  IMAD.WIDE R12, R19, 0x4, R8 ;  /* 0x00000004130c7825 */ /* 0x002fe200078e0208 */
[----:B------:R-:W-:Y:S02]  /*0ed0*/  ISETP.LT.AND P5, PT, R5, 0x180, !P0 ;  /* 0x000001800500780c */ /* 0x000fe400047a1270 */
[----:B------:R-:W-:Y:S01]  /*0ee0*/  ISETP.LT.AND P3, PT, R4, 0x180, !P0 ;  /* 0x000001800400780c */ /* 0x000fe20004761270 */
[----:B------:R-:W-:Y:S02]  /*0ef0*/  IMAD R5, R24, -0x60, R5 ;  /* 0xffffffa018057824 */ /* 0x000fe400078e0205 */
[----:B------:R-:W-:-:S02]  /*0f00*/  IMAD R26, R0, -0x60, R11 ;  /* 0xffffffa0001a7824 */ /* 0x000fc400078e020b */
[----:B------:R-:W-:Y:S01]  /*0f10*/  IMAD R28, R22, -0x60, R7 ;  /* 0xffffffa0161c7824 */ /* 0x000fe200078e0207 */
[----:B--2---:R1:W-:Y:S01]  /*0f20*/  @P2 STG.E desc[UR6][R12.64], R25 ;  /* 0x000000190c002986 */ /* 0x0043e2000c101906 */
[----:B------:R-:W-:Y:S01]  /*0f30*/  IMAD R4, R15, -0x60, R4 ;  /* 0xffffffa00f047824 */ /* 0x000fe200078e0204 */
[----:B------:R-:W-:Y:S01]  /*0f40*/  ISETP.LT.AND P4, PT, R7, 0x180, !P0 ;  /* 0x000001800700780c */ /* 0x000fe20004781270 */
[--C-:B------:R-:W-:Y:S01]  /*0f50*/  IMAD R7, R5, 0x121, R3.reuse ;  /* 0x0000012105077824 */ /* 0x100fe200078e0203 */
[----:B------:R-:W-:Y:S01]  /*0f60*/  ISETP.LT.AND P2, PT, R11, 0x180, !P0 ;  /* 0x000001800b00780c */ /* 0x000fe20004741270 */
[--C-:B------:R-:W-:Y:S02]  /*0f70*/  IMAD R27, R26, 0x121, R3.reuse ;  /* 0x000001211a1b7824 */ /* 0x100fe400078e0203 */
[--C-:B------:R-:W-:Y:S02]  /*0f80*/  IMAD R11, R28, 0x121, R3.reuse ;  /* 0x000001211c0b7824 */ /* 0x100fe400078e0203 */
[----:B------:R-:W-:Y:S01]  /*0f90*/  IMAD R26, R4, 0x121, R3 ;  /* 0x00000121041a7824 */ /* 0x000fe200078e0203 */
[----:B------:R-:W-:Y:S01]  /*0fa0*/  ISETP.LT.AND P0, PT, R2, 0x180, !P0 ;  /* 0x000001800200780c */ /* 0x000fe20004701270 */
[----:B------:R-:W-:-:S02]  /*0fb0*/  IMAD R7, R24, 0x36300, R7 ;  /* 0x0003630018077824 */ /* 0x000fc400078e0207 */
[----:B------:R-:W-:Y:S02]  /*0fc0*/  IMAD R11, R22, 0x36300, R11 ;  /* 0x00036300160b7824 */ /* 0x000fe400078e020b */
[----:B-1----:R-:W-:Y:S02]  /*0fd0*/  IMAD R25, R15, 0x36300, R26 ;  /* 0x000363000f197824 */ /* 0x002fe400078e021a */
[----:B------:R-:W-:Y:S01]  /*0fe0*/  IMAD.WIDE R4, R23, 0x4, R8 ;  /* 0x0000000417047825 */ /* 0x000fe200078e0208 */
[----:B------:R-:W-:-:S03]  /*0ff0*/  LOP3.LUT R29, R14, 0x380, RZ, 0xfc, !PT ;  /* 0x000003800e1d7812 */ /* 0x000fc600078efcff */
[----:B------:R-:W-:Y:S02]  /*1000*/  IMAD R27, R0, 0x36300, R27 ;  /* 0x00036300001b7824 */ /* 0x000fe400078e021b */
[--C-:B------:R-:W-:Y:S01]  /*1010*/  IMAD.WIDE R12, R7, 0x4, R8.reuse ;  /* 0x00000004070c7825 */ /* 0x100fe200078e0208 */
[----:B0-----:R0:W-:Y:S03]  /*1020*/  @P6 STG.E desc[UR6][R4.64], R21 ;  /* 0x0000001504006986 */ /* 0x0011e6000c101906 */
[----:B------:R-:W-:Y:S01]  /*1030*/  IMAD.WIDE R22, R11, 0x4, R8 ;  /* 0x000000040b167825 */ /* 0x000fe200078e0208 */
[----:B------:R-:W-:-:S03]  /*1040*/  LEA.HI R14, R29, R14, RZ, 0x1b ;  /* 0x0000000e1d0e7211 */ /* 0x000fc600078fd8ff */
[--C-:B------:R-:W-:Y:S01]  /*1050*/  IMAD.WIDE R24, R25, 0x4, R8.reuse ;  /* 0x0000000419187825 */ /* 0x100fe200078e0208 */
[----:B------:R0:W-:Y:S03]  /*1060*/  @P5 STG.E desc[UR6][R12.64], R20 ;  /* 0x000000140c005986 */ /* 0x0001e6000c101906 */
[--C-:B------:R-:W-:Y:S01]  /*1070*/  IMAD.WIDE R26, R27, 0x4, R8.reuse ;  /* 0x000000041b1a7825 */ /* 0x100fe200078e0208 */
[----:B---3--:R0:W-:Y:S03]  /*1080*/  @P4 STG.E desc[UR6][R22.64], R18 ;  /* 0x0000001216004986 */ /* 0x0081e6000c101906 */
[----:B------:R-:W-:Y:S01]  /*1090*/  IMAD.WIDE R6, R6, 0x4, R8 ;  /* 0x0000000406067825 */ /* 0x000fe200078e0208 */
[----:B----4-:R0:W-:Y:S01]  /*10a0*/  @P3 STG.E desc[UR6][R24.64], R17 ;  /* 0x0000001118003986 */ /* 0x0101e2000c101906 */
[----:B------:R-:W-:-:S03]  /*10b0*/  LEA R14, R14, UR4, 0x2 ;  /* 0x000000040e0e7c11 */ /* 0x000fc6000f8e10ff */
[----:B-----5:R0:W-:Y:S04]  /*10c0*/  @P2 STG.E desc[UR6][R26.64], R16 ;  /* 0x000000101a002986 */ /* 0x0201e8000c101906 */
[----:B------:R0:W-:Y:S02]  /*10d0*/  @P1 STG.E desc[UR6][R6.64], R10 ;  /* 0x0000000a06001986 */ /* 0x0001e4000c101906 */
[----:B0-----:R-:W-:Y:S05]  /*10e0*/  @!P0 EXIT ;  /* 0x000000000000894d */ /* 0x001fea0003800000 */
[----:B0-----:R-:W0:Y:S01]  /*10f0*/  LDS R7, [R14+0xe00] ;  /* 0x000e00000e077984 */ /* 0x001e220000000800 */
[----:B------:R-:W-:-:S05]  /*1100*/  IMAD.HI R0, R2, 0x2aaaaaab, RZ ;  /* 0x2aaaaaab02007827 */ /* 0x000fca00078e02ff */
[----:B------:R-:W-:-:S04]  /*1110*/  SHF.R.U32.HI R5, RZ, 0x1f, R0 ;  /* 0x0000001fff057819 */ /* 0x000fc80000011600 */
[----:B------:R-:W-:-:S05]  /*1120*/  LEA.HI.SX32 R5, R0, R5, 0x1c ;  /* 0x0000000500057211 */ /* 0x000fca00078fe2ff */
[----:B------:R-:W-:-:S04]  /*1130*/  IMAD R2, R5, -0x60, R2 ;  /* 0xffffffa005027824 */ /* 0x000fc800078e0202 */
[----:B------:R-:W-:-:S04]  /*1140*/  IMAD R2, R2, 0x121, R3 ;  /* 0x0000012102027824 */ /* 0x000fc800078e0203 */
[----:B------:R-:W-:-:S04]  /*1150*/  IMAD R5, R5, 0x36300, R2 ;  /* 0x0003630005057824 */ /* 0x000fc800078e0202 */
[----:B------:R-:W-:-:S05]  /*1160*/  IMAD.WIDE R8, R5, 0x4, R8 ;  /* 0x0000000405087825 */ /* 0x000fca00078e0208 */
[----:B0-----:R-:W-:Y:S01]  /*1170*/  STG.E desc[UR6][R8.64], R7 ;  /* 0x0000000708007986 */ /* 0x001fe2000c101906 */
[----:B------:R-:W-:Y:S05]  /*1180*/  EXIT ;  /* 0x000000000000794d */ /* 0x000fea0003800000 */
.L_x_0:
[----:B------:R-:W-:-:S00]  /*1190*/  BRA `(.L_x_0) ;  /* 0xfffffffc00fc7947 */ /* 0x000fc0000383ffff */
[----:B------:R-:W-:-:S00]  /*11a0*/  NOP ;  /* 0x0000000000007918 */ /* 0x000fc00000000000 */
        /* <DEDUP_REMOVED lines=13> */
.L_x_1:


//--------------------- .nv.global.init           --------------------------
	.section	.nv.global.init,"aw",@progbits
.nv.global.init:
	.type		_$_str,@object
	.size		_$_str,(_$_str_$_2 - _$_str)
_$_str:
        /*0000*/ 	.byte	0x5f, 0x5f, 0x43, 0x55, 0x44, 0x41, 0x5f, 0x46, 0x54, 0x5a, 0x00
	.type		_$_str_$_2,@object
	.size		_$_str_$_2,(.L_1 - _$_str_$_2)
_$_str_$_2:
        /*000b*/ 	.byte	0x5f, 0x5f, 0x43, 0x55, 0x44, 0x41, 0x5f, 0x50, 0x52, 0x45, 0x43, 0x5f, 0x53, 0x51, 0x52, 0x54
        /*001b*/ 	.byte	0x00
.L_1:


//--------------------- .nv.shared.triton_poi_fused__native_batch_norm_legit_no_training_relu_27 --------------------------
	.section	.nv.shared.triton_poi_fused__native_batch_norm_legit_no_training_relu_27,"aw",@nobits
	.sectionflags	@""
	.align	16
	.zero		1024


//--------------------- .nv.constant0.triton_poi_fused__native_batch_norm_legit_no_training_relu_27 --------------------------
	.section	.nv.constant0.triton_poi_fused__native_batch_norm_legit_no_training_relu_27,"a",@progbits
	.sectionflags	@""
	.align	4
.nv.constant0.triton_poi_fused__native_batch_norm_legit_no_training_relu_27:
	.zero		584
